	.headerflags	@"EF_CUDA_TEXMODE_UNIFIED EF_CUDA_64BIT_ADDRESS EF_CUDA_ACCELERATORS EF_CUDA_SM90 EF_CUDA_VIRTUAL_SM(EF_CUDA_SM90)"
	.elftype	@"ET_EXEC"


//--------------------- .nv.info                  --------------------------
	.section	.nv.info,"",@"SHT_CUDA_INFO"
	.align	4


	//----- nvinfo : EIATTR_REGCOUNT
	.align		4
        /*0000*/ 	.byte	0x04, 0x2f
        /*0002*/ 	.short	(.L_3 - .L_2)
	.align		4
.L_2:
        /*0004*/ 	.word	index@(triton_poi_fused__native_batch_norm_legit_no_training_relu_25)
        /*0008*/ 	.word	0x00000016


	//----- nvinfo : EIATTR_MIN_STACK_SIZE
	.align		4
.L_3:
        /*000c*/ 	.byte	0x04, 0x12
        /*000e*/ 	.short	(.L_5 - .L_4)
	.align		4
.L_4:
        /*0010*/ 	.word	index@(triton_poi_fused__native_batch_norm_legit_no_training_relu_25)
        /*0014*/ 	.word	0x00000000


	//----- nvinfo : EIATTR_FRAME_SIZE
	.align		4
.L_5:
        /*0018*/ 	.byte	0x04, 0x11
        /*001a*/ 	.short	(.L_7 - .L_6)
	.align		4
.L_6:
        /*001c*/ 	.word	index@(triton_poi_fused__native_batch_norm_legit_no_training_relu_25)
        /*0020*/ 	.word	0x00000000


	//----- nvinfo : EIATTR_MIN_STACK_SIZE
	.align		4
.L_7:
        /*0024*/ 	.byte	0x04, 0x12
        /*0026*/ 	.short	(.L_9 - .L_8)
	.align		4
.L_8:
        /*0028*/ 	.word	index@(triton_poi_fused__native_batch_norm_legit_no_training_relu_25)
        /*002c*/ 	.word	0x00000000
.L_9:


//--------------------- .nv.info.triton_poi_fused__native_batch_norm_legit_no_training_relu_25 --------------------------
	.section	.nv.info.triton_poi_fused__native_batch_norm_legit_no_training_relu_25,"",@"SHT_CUDA_INFO"
	.sectionflags	@""
	.align	4


	//----- nvinfo : EIATTR_CUDA_API_VERSION
	.align		4
        /*0000*/ 	.byte	0x04, 0x37
        /*0002*/ 	.short	(.L_11 - .L_10)
.L_10:
        /*0004*/ 	.word	0x0000007c


	//----- nvinfo : EIATTR_KPARAM_INFO
	.align		4
.L_11:
        /*0008*/ 	.byte	0x04, 0x17
        /*000a*/ 	.short	(.L_13 - .L_12)
.L_12:
        /*000c*/ 	.word	0x00000000
        /*0010*/ 	.short	0x0006
        /*0012*/ 	.short	0x0030
        /*0014*/ 	.byte	0x00, 0xf0, 0x11, 0x00


	//----- nvinfo : EIATTR_KPARAM_INFO
	.align		4
.L_13:
        /*0018*/ 	.byte	0x04, 0x17
        /*001a*/ 	.short	(.L_15 - .L_14)
.L_14:
        /*001c*/ 	.word	0x00000000
        /*0020*/ 	.short	0x0005
        /*0022*/ 	.short	0x0028
        /*0024*/ 	.byte	0x00, 0xf4, 0x21, 0x00


	//----- nvinfo : EIATTR_KPARAM_INFO
	.align		4
.L_15:
        /*0028*/ 	.byte	0x04, 0x17
        /*002a*/ 	.short	(.L_17 - .L_16)
.L_16:
        /*002c*/ 	.word	0x00000000
        /*0030*/ 	.short	0x0004
        /*0032*/ 	.short	0x0020
        /*0034*/ 	.byte	0x00, 0xf4, 0x21, 0x00


	//----- nvinfo : EIATTR_KPARAM_INFO
	.align		4
.L_17:
        /*0038*/ 	.byte	0x04, 0x17
        /*003a*/ 	.short	(.L_19 - .L_18)
.L_18:
        /*003c*/ 	.word	0x00000000
        /*0040*/ 	.short	0x0003
        /*0042*/ 	.short	0x0018
        /*0044*/ 	.byte	0x00, 0xf4, 0x21, 0x00


	//----- nvinfo : EIATTR_KPARAM_INFO
	.align		4
.L_19:
        /*0048*/ 	.byte	0x04, 0x17
        /*004a*/ 	.short	(.L_21 - .L_20)
.L_20:
        /*004c*/ 	.word	0x00000000
        /*0050*/ 	.short	0x0002
        /*0052*/ 	.short	0x0010
        /*0054*/ 	.byte	0x00, 0xf4, 0x21, 0x00


	//----- nvinfo : EIATTR_KPARAM_INFO
	.align		4
.L_21:
        /*0058*/ 	.byte	0x04, 0x17
        /*005a*/ 	.short	(.L_23 - .L_22)
.L_22:
        /*005c*/ 	.word	0x00000000
        /*0060*/ 	.short	0x0001
        /*0062*/ 	.short	0x0008
        /*0064*/ 	.byte	0x00, 0xf4, 0x21, 0x00


	//----- nvinfo : EIATTR_KPARAM_INFO
	.align		4
.L_23:
        /*0068*/ 	.byte	0x04, 0x17
        /*006a*/ 	.short	(.L_25 - .L_24)
.L_24:
        /*006c*/ 	.word	0x00000000
        /*0070*/ 	.short	0x0000
        /*0072*/ 	.short	0x0000
        /*0074*/ 	.byte	0x00, 0xf4, 0x21, 0x00


	//----- nvinfo : EIATTR_SPARSE_MMA_MASK
	.align		4
.L_25:
        /*0078*/ 	.byte	0x03, 0x50
        /*007a*/ 	.short	0x0000


	//----- nvinfo : EIATTR_MAXREG_COUNT
	.align		4
        /*007c*/ 	.byte	0x03, 0x1b
        /*007e*/ 	.short	0x00ff


	//----- nvinfo : EIATTR_EXIT_INSTR_OFFSETS
	.align		4
        /*0080*/ 	.byte	0x04, 0x1c
        /*0082*/ 	.short	(.L_27 - .L_26)


	//   ....[0]....
.L_26:
        /*0084*/ 	.word	0x000004d0


	//   ....[1]....
        /*0088*/ 	.word	0x000004f0


	//----- nvinfo : EIATTR_REQNTID
	.align		4
.L_27:
        /*008c*/ 	.byte	0x04, 0x10
        /*008e*/ 	.short	(.L_29 - .L_28)
.L_28:
        /*0090*/ 	.word	0x00000100
        /*0094*/ 	.word	0x00000001
        /*0098*/ 	.word	0x00000001


	//----- nvinfo : EIATTR_CBANK_PARAM_SIZE
	.align		4
.L_29:
        /*009c*/ 	.byte	0x03, 0x19
        /*009e*/ 	.short	0x0034


	//----- nvinfo : EIATTR_PARAM_CBANK
	.align		4
        /*00a0*/ 	.byte	0x04, 0x0a
        /*00a2*/ 	.short	(.L_31 - .L_30)
	.align		4
.L_30:
        /*00a4*/ 	.word	index@(.nv.constant0.triton_poi_fused__native_batch_norm_legit_no_training_relu_25)
        /*00a8*/ 	.short	0x0210
        /*00aa*/ 	.short	0x0034


	//----- nvinfo : EIATTR_SW_WAR
	.align		4
.L_31:
        /*00ac*/ 	.byte	0x04, 0x36
        /*00ae*/ 	.short	(.L_33 - .L_32)
.L_32:
        /*00b0*/ 	.word	0x00000008
.L_33:


//--------------------- .nv.callgraph             --------------------------
	.section	.nv.callgraph,"",@"SHT_CUDA_CALLGRAPH"
	.align	4
	.sectionentsize	8
	.align		4
        /*0000*/ 	.word	0x00000000
	.align		4
        /*0004*/ 	.word	0xffffffff
	.align		4
        /*0008*/ 	.word	0x00000000
	.align		4
        /*000c*/ 	.word	0xfffffffe
	.align		4
        /*0010*/ 	.word	0x00000000
	.align		4
        /*0014*/ 	.word	0xfffffffd
	.align		4
        /*0018*/ 	.word	0x00000000
	.align		4
        /*001c*/ 	.word	0xfffffffc


//--------------------- .nv.constant4             --------------------------
	.section	.nv.constant4,"a",@progbits
	.align	8
	.align		8
.nv.constant4:
        /*0000*/ 	.dword	_$_str
	.align		8
        /*0008*/ 	.dword	_$_str_$_2


//--------------------- .text.triton_poi_fused__native_batch_norm_legit_no_training_relu_25 --------------------------
	.section	.text.triton_poi_fused__native_batch_norm_legit_no_training_relu_25,"ax",@progbits
	.align	128
        .global         triton_poi_fused__native_batch_norm_legit_no_training_relu_25
        .type           triton_poi_fused__native_batch_norm_legit_no_training_relu_25,@function
        .size           triton_poi_fused__native_batch_norm_legit_no_training_relu_25,(.L_x_1 - triton_poi_fused__native_batch_norm_legit_no_training_relu_25)
        .other          triton_poi_fused__native_batch_norm_legit_no_training_relu_25,@"STO_CUDA_ENTRY STV_DEFAULT"
triton_poi_fused__native_batch_norm_legit_no_training_relu_25:
.text.triton_poi_fused__native_batch_norm_legit_no_training_relu_25:
[----:B------:R-:W0:Y:S01]  /*0000*/  LDC R1, c[0x0][0x28] ;  /* 0x00000a00ff017b82 */ /* 0x000e220000000800 */
[----:B------:R-:W1:Y:S07]  /*0010*/  S2R R0, SR_TID.X ;  /* 0x0000000000007919 */ /* 0x000e6e0000002100 */
[----:B------:R-:W2:Y:S01]  /*0020*/  LDC.64 R8, c[0x0][0x220] ;  /* 0x00008800ff087b82 */ /* 0x000ea20000000a00 */
[----:B------:R-:W-:Y:S01]  /*0030*/  ULDC.64 UR4, c[0x0][0x208] ;  /* 0x0000820000047ab9 */ /* 0x000fe20000000a00 */
[----:B------:R-:W3:Y:S06]  /*0040*/  S2R R3, SR_CTAID.X ;  /* 0x0000000000037919 */ /* 0x000eec0000002500 */
[----:B------:R-:W4:Y:S08]  /*0050*/  LDC.64 R12, c[0x0][0x210] ;  /* 0x00008400ff0c7b82 */ /* 0x000f300000000a00 */
[----:B------:R-:W5:Y:S08]  /*0060*/  LDC.64 R14, c[0x0][0x218] ;  /* 0x00008600ff0e7b82 */ /* 0x000f700000000a00 */
[----:B------:R-:W2:Y:S01]  /*0070*/  LDC.64 R16, c[0x0][0x228] ;  /* 0x00008a00ff107b82 */ /* 0x000ea20000000a00 */
[----:B-1----:R-:W-:-:S07]  /*0080*/  SHF.L.U32 R0, R0, 0x1, RZ ;  /* 0x0000000100007819 */ /* 0x002fce00000006ff */
[----:B------:R-:W1:Y:S01]  /*0090*/  LDC.64 R18, c[0x0][0x230] ;  /* 0x00008c00ff127b82 */ /* 0x000e620000000a00 */
[----:B------:R-:W-:-:S04]  /*00a0*/  LOP3.LUT R0, R0, 0x1fe, RZ, 0xc0, !PT ;  /* 0x000001fe00007812 */ /* 0x000fc800078ec0ff */
[----:B---3--:R-:W-:-:S04]  /*00b0*/  LEA R0, R3, R0, 0x9 ;  /* 0x0000000003007211 */ /* 0x008fc800078e48ff */
[C---:B------:R-:W-:Y:S01]  /*00c0*/  ISETP.GE.AND P0, PT, R0.reuse, 0x24c00, PT ;  /* 0x00024c000000780c */ /* 0x040fe20003f06270 */
[----:B------:R-:W-:-:S05]  /*00d0*/  IMAD.HI R2, R0, 0x5397829d, RZ ;  /* 0x5397829d00027827 */ /* 0x000fca00078e02ff */
[----:B------:R-:W-:-:S04]  /*00e0*/  SHF.R.U32.HI R3, RZ, 0x1f, R2 ;  /* 0x0000001fff037819 */ /* 0x000fc80000011602 */
[----:B------:R-:W-:-:S05]  /*00f0*/  LEA.HI.SX32 R3, R2, R3, 0x1a ;  /* 0x0000000302037211 */ /* 0x000fca00078fd2ff */
[----:B------:R-:W-:-:S05]  /*0100*/  IMAD.HI R2, R3, 0x2aaaaaab, RZ ;  /* 0x2aaaaaab03027827 */ /* 0x000fca00078e02ff */
[----:B------:R-:W-:-:S04]  /*0110*/  SHF.R.U32.HI R5, RZ, 0x1f, R2 ;  /* 0x0000001fff057819 */ /* 0x000fc80000011602 */
[----:B------:R-:W-:Y:S02]  /*0120*/  LEA.HI R2, R2, R5, RZ, 0x1b ;  /* 0x0000000502027211 */ /* 0x000fe400078fd8ff */
[----:B------:R-:W-:-:S03]  /*0130*/  CS2R R4, SRZ ;  /* 0x0000000000047805 */ /* 0x000fc6000001ff00 */
[----:B------:R-:W-:-:S04]  /*0140*/  IMAD R11, R2, -0xc0, R3 ;  /* 0xffffff40020b7824 */ /* 0x000fc800078e0203 */
[----:B--2---:R-:W-:-:S05]  /*0150*/  IMAD.WIDE R8, R11, 0x4, R8 ;  /* 0x000000040b087825 */ /* 0x004fca00078e0208 */
[----:B------:R-:W2:Y:S04]  /*0160*/  @!P0 LDG.E.EL R4, desc[UR4][R8.64] ;  /* 0x0000000408048981 */ /* 0x000ea8000c2e1900 */
[----:B------:R3:W2:Y:S01]  /*0170*/  @!P0 LDG.E.EL R5, desc[UR4][R8.64] ;  /* 0x0000000408058981 */ /* 0x0006a2000c2e1900 */
[----:B------:R-:W-:Y:S02]  /*0180*/  CS2R R6, SRZ ;  /* 0x0000000000067805 */ /* 0x000fe4000001ff00 */
[----:B------:R-:W-:Y:S01]  /*0190*/  CS2R R2, SRZ ;  /* 0x0000000000027805 */ /* 0x000fe2000001ff00 */
[----:B----4-:R-:W-:-:S04]  /*01a0*/  IMAD.WIDE R12, R0, 0x4, R12 ;  /* 0x00000004000c7825 */ /* 0x010fc800078e020c */
[C---:B-----5:R-:W-:Y:S01]  /*01b0*/  IMAD.WIDE R14, R11.reuse, 0x4, R14 ;  /* 0x000000040b0e7825 */ /* 0x060fe200078e020e */
[----:B------:R-:W4:Y:S04]  /*01c0*/  @!P0 LDG.E.64 R2, desc[UR4][R12.64] ;  /* 0x000000040c028981 */ /* 0x000f28000c1e1b00 */
[----:B------:R-:W4:Y:S01]  /*01d0*/  @!P0 LDG.E.EL R7, desc[UR4][R14.64] ;  /* 0x000000040e078981 */ /* 0x000f22000c2e1900 */
[C---:B0-----:R-:W-:Y:S01]  /*01e0*/  IMAD.WIDE R16, R11.reuse, 0x4, R16 ;  /* 0x000000040b107825 */ /* 0x041fe200078e0210 */
[----:B---3--:R-:W-:Y:S02]  /*01f0*/  CS2R R8, SRZ ;  /* 0x0000000000087805 */ /* 0x008fe4000001ff00 */
[----:B------:R-:W3:Y:S01]  /*0200*/  @!P0 LDG.E.EL R6, desc[UR4][R14.64] ;  /* 0x000000040e068981 */ /* 0x000ee2000c2e1900 */
[----:B-1----:R-:W-:Y:S01]  /*0210*/  IMAD.WIDE R18, R11, 0x4, R18 ;  /* 0x000000040b127825 */ /* 0x002fe200078e0212 */
[----:B------:R-:W-:-:S02]  /*0220*/  CS2R R10, SRZ ;  /* 0x00000000000a7805 */ /* 0x000fc4000001ff00 */
[----:B------:R-:W5:Y:S04]  /*0230*/  @!P0 LDG.E.EL R9, desc[UR4][R16.64] ;  /* 0x0000000410098981 */ /* 0x000f68000c2e1900 */
[----:B------:R0:W3:Y:S04]  /*0240*/  @!P0 LDG.E.EL R11, desc[UR4][R16.64] ;  /* 0x00000004100b8981 */ /* 0x0000e8000c2e1900 */
[----:B------:R-:W3:Y:S04]  /*0250*/  @!P0 LDG.E.EL R10, desc[UR4][R18.64] ;  /* 0x00000004120a8981 */ /* 0x000ee8000c2e1900 */
[----:B------:R-:W5:Y:S01]  /*0260*/  @!P0 LDG.E.EL R8, desc[UR4][R18.64] ;  /* 0x0000000412088981 */ /* 0x000f62000c2e1900 */
[----:B0-----:R-:W-:Y:S01]  /*0270*/  HFMA2.MMA R16, -RZ, RZ, 1.625, 0 ;  /* 0x3e800000ff107435 */ /* 0x001fe200000001ff */
[----:B------:R-:W-:-:S04]  /*0280*/  IMAD.HI R14, R0, 0x6f74ae27, RZ ;  /* 0x6f74ae27000e7827 */ /* 0x000fc800078e02ff */
[----:B--2---:R-:W-:Y:S01]  /*0290*/  FADD R4, R4, 0.0010000000474974513054 ;  /* 0x3a83126f04047421 */ /* 0x004fe20000000000 */
[----:B------:R-:W-:-:S03]  /*02a0*/  FADD R5, R5, 0.0010000000474974513054 ;  /* 0x3a83126f05057421 */ /* 0x000fc60000000000 */
[----:B------:R-:W0:Y:S08]  /*02b0*/  MUFU.SQRT R12, R4 ;  /* 0x00000004000c7308 */ /* 0x000e300000002000 */
[----:B------:R1:W2:Y:S01]  /*02c0*/  MUFU.SQRT R13, R5 ;  /* 0x00000005000d7308 */ /* 0x0002a20000002000 */
[C---:B0-----:R-:W-:Y:S02]  /*02d0*/  FSETP.GT.AND P1, PT, R12.reuse, 8.50705917302346158658e+37, PT ;  /* 0x7e8000000c00780b */ /* 0x041fe40003f24000 */
[----:B------:R-:W-:Y:S01]  /*02e0*/  FSETP.GEU.AND P3, PT, R12, 1.175494350822287508e-38, PT ;  /* 0x008000000c00780b */ /* 0x000fe20003f6e000 */
[----:B-1----:R-:W0:Y:S01]  /*02f0*/  LDC.64 R4, c[0x0][0x238] ;  /* 0x00008e00ff047b82 */ /* 0x002e220000000a00 */
[----:B--2---:R-:W-:-:S02]  /*0300*/  FSETP.GT.AND P2, PT, R13, 8.50705917302346158658e+37, PT ;  /* 0x7e8000000d00780b */ /* 0x004fc40003f44000 */
[----:B------:R-:W-:-:S07]  /*0310*/  FSETP.GEU.AND P4, PT, R13, 1.175494350822287508e-38, PT ;  /* 0x008000000d00780b */ /* 0x000fce0003f8e000 */
[----:B------:R-:W-:-:S04]  /*0320*/  @P1 FMUL R12, R12, 0.25 ;  /* 0x3e8000000c0c1820 */ /* 0x000fc80000400000 */
[----:B------:R-:W-:Y:S01]  /*0330*/  @!P3 FMUL R12, R12, 16777216 ;  /* 0x4b8000000c0cb820 */ /* 0x000fe20000400000 */
[----:B------:R-:W-:-:S04]  /*0340*/  @P2 FMUL R13, R13, 0.25 ;  /* 0x3e8000000d0d2820 */ /* 0x000fc80000400000 */
[----:B------:R-:W-:Y:S01]  /*0350*/  @!P4 FMUL R13, R13, 16777216 ;  /* 0x4b8000000d0dc820 */ /* 0x000fe20000400000 */
[----:B------:R-:W1:Y:S01]  /*0360*/  MUFU.RCP R12, R12 ;  /* 0x0000000c000c7308 */ /* 0x000e620000001000 */
[----:B------:R-:W-:-:S07]  /*0370*/  FSEL R15, R16, 1, P1 ;  /* 0x3f800000100f7808 */ /* 0x000fce0000800000 */
[----:B------:R-:W2:Y:S01]  /*0380*/  MUFU.RCP R13, R13 ;  /* 0x0000000d000d7308 */ /* 0x000ea20000001000 */
[----:B------:R-:W-:Y:S01]  /*0390*/  FSEL R16, R16, 1, P2 ;  /* 0x3f80000010107808 */ /* 0x000fe20001000000 */
[----:B------:R-:W-:Y:S01]  /*03a0*/  @!P3 FMUL R15, R15, 16777216 ;  /* 0x4b8000000f0fb820 */ /* 0x000fe20000400000 */
[----:B----4-:R-:W-:-:S03]  /*03b0*/  FADD R2, -R7, R2 ;  /* 0x0000000207027221 */ /* 0x010fc60000000100 */
[----:B------:R-:W-:Y:S01]  /*03c0*/  @!P4 FMUL R16, R16, 16777216 ;  /* 0x4b8000001010c820 */ /* 0x000fe20000400000 */
[----:B------:R-:W-:Y:S01]  /*03d0*/  SHF.R.U32.HI R7, RZ, 0x1f, R14 ;  /* 0x0000001fff077819 */ /* 0x000fe2000001160e */
[----:B-1----:R-:W-:Y:S01]  /*03e0*/  FMUL R15, R12, R15 ;  /* 0x0000000f0c0f7220 */ /* 0x002fe20000400000 */
[----:B---3--:R-:W-:Y:S02]  /*03f0*/  FADD R3, -R6, R3 ;  /* 0x0000000306037221 */ /* 0x008fe40000000100 */
[----:B------:R-:W-:Y:S01]  /*0400*/  LEA.HI.SX32 R7, R14, R7, 0x12 ;  /* 0x000000070e077211 */ /* 0x000fe200078f92ff */
[----:B--2---:R-:W-:Y:S01]  /*0410*/  FMUL R16, R13, R16 ;  /* 0x000000100d107220 */ /* 0x004fe20000400000 */
[----:B------:R-:W-:-:S03]  /*0420*/  FMUL R15, R2, R15 ;  /* 0x0000000f020f7220 */ /* 0x000fc60000400000 */
[----:B------:R-:W-:Y:S01]  /*0430*/  FMUL R3, R3, R16 ;  /* 0x0000001003037220 */ /* 0x000fe20000400000 */
[----:B------:R-:W-:Y:S01]  /*0440*/  FFMA R10, R15, R11, R10 ;  /* 0x0000000b0f0a7223 */ /* 0x000fe2000000000a */
[----:B------:R-:W-:Y:S02]  /*0450*/  IMAD R0, R7, -0x9300, R0 ;  /* 0xffff6d0007007824 */ /* 0x000fe400078e0200 */
[----:B-----5:R-:W-:Y:S02]  /*0460*/  FFMA R3, R3, R9, R8 ;  /* 0x0000000903037223 */ /* 0x020fe40000000008 */
[----:B------:R-:W-:Y:S01]  /*0470*/  IMAD R7, R7, 0x49800, R0 ;  /* 0x0004980007077824 */ /* 0x000fe200078e0200 */
[C---:B------:R-:W-:Y:S02]  /*0480*/  FSETP.GEU.AND P1, PT, R10.reuse, RZ, PT ;  /* 0x000000ff0a00720b */ /* 0x040fe40003f2e000 */
[----:B------:R-:W-:Y:S01]  /*0490*/  FSETP.GEU.AND P2, PT, R3, RZ, PT ;  /* 0x000000ff0300720b */ /* 0x000fe20003f4e000 */
[----:B0-----:R-:W-:Y:S01]  /*04a0*/  IMAD.WIDE R4, R7, 0x4, R4 ;  /* 0x0000000407047825 */ /* 0x001fe200078e0204 */
[----:B------:R-:W-:-:S02]  /*04b0*/  FSEL R2, R10, RZ, P1 ;  /* 0x000000ff0a027208 */ /* 0x000fc40000800000 */
[----:B------:R-:W-:Y:S01]  /*04c0*/  FSEL R3, R3, RZ, P2 ;  /* 0x000000ff03037208 */ /* 0x000fe20001000000 */
[----:B------:R-:W-:Y:S08]  /*04d0*/  @P0 EXIT ;  /* 0x000000000000094d */ /* 0x000ff00003800000 */
[----:B------:R-:W-:Y:S01]  /*04e0*/  STG.E.64 desc[UR4][R4.64], R2 ;  /* 0x0000000204007986 */ /* 0x000fe2000c101b04 */
[----:B------:R-:W-:Y:S05]  /*04f0*/  EXIT ;  /* 0x000000000000794d */ /* 0x000fea0003800000 */
.L_x_0:
[----:B------:R-:W-:-:S00]  /*0500*/  BRA `(.L_x_0) ;  /* 0xfffffffc00fc7947 */ /* 0x000fc0000383ffff */
[----:B------:R-:W-:-:S00]  /*0510*/  NOP ;  /* 0x0000000000007918 */ /* 0x000fc00000000000 */
        /* <DEDUP_REMOVED lines=14> */
.L_x_1:


//--------------------- .nv.global.init           --------------------------
	.section	.nv.global.init,"aw",@progbits
.nv.global.init:
	.type		_$_str,@object
	.size		_$_str,(_$_str_$_2 - _$_str)
_$_str:
        /*0000*/ 	.byte	0x5f, 0x5f, 0x43, 0x55, 0x44, 0x41, 0x5f, 0x46, 0x54, 0x5a, 0x00
	.type		_$_str_$_2,@object
	.size		_$_str_$_2,(.L_1 - _$_str_$_2)
_$_str_$_2:
        /*000b*/ 	.byte	0x5f, 0x5f, 0x43, 0x55, 0x44, 0x41, 0x5f, 0x50, 0x52, 0x45, 0x43, 0x5f, 0x53, 0x51, 0x52, 0x54
        /*001b*/ 	.byte	0x00
.L_1:


//--------------------- .nv.constant0.triton_poi_fused__native_batch_norm_legit_no_training_relu_25 --------------------------
	.section	.nv.constant0.triton_poi_fused__native_batch_norm_legit_no_training_relu_25,"a",@progbits
	.sectionflags	@""
	.align	4
.nv.constant0.triton_poi_fused__native_batch_norm_legit_no_training_relu_25:
	.zero		580
